	.headerflags	@"EF_CUDA_TEXMODE_UNIFIED EF_CUDA_64BIT_ADDRESS EF_CUDA_ACCELERATORS EF_CUDA_SM90 EF_CUDA_VIRTUAL_SM(EF_CUDA_SM90)"
	.elftype	@"ET_EXEC"


//--------------------- .nv.info                  --------------------------
	.section	.nv.info,"",@"SHT_CUDA_INFO"
	.align	4


	//----- nvinfo : EIATTR_REGCOUNT
	.align		4
        /*0000*/ 	.byte	0x04, 0x2f
        /*0002*/ 	.short	(.L_1 - .L_0)
	.align		4
.L_0:
        /*0004*/ 	.word	index@(triton_poi_fused__to_copy_add_arange_clamp_mul_sub_26)
        /*0008*/ 	.word	0x0000000a


	//----- nvinfo : EIATTR_MIN_STACK_SIZE
	.align		4
.L_1:
        /*000c*/ 	.byte	0x04, 0x12
        /*000e*/ 	.short	(.L_3 - .L_2)
	.align		4
.L_2:
        /*0010*/ 	.word	index@(triton_poi_fused__to_copy_add_arange_clamp_mul_sub_26)
        /*0014*/ 	.word	0x00000000


	//----- nvinfo : EIATTR_FRAME_SIZE
	.align		4
.L_3:
        /*0018*/ 	.byte	0x04, 0x11
        /*001a*/ 	.short	(.L_5 - .L_4)
	.align		4
.L_4:
        /*001c*/ 	.word	index@(triton_poi_fused__to_copy_add_arange_clamp_mul_sub_26)
        /*0020*/ 	.word	0x00000000


	//----- nvinfo : EIATTR_MIN_STACK_SIZE
	.align		4
.L_5:
        /*0024*/ 	.byte	0x04, 0x12
        /*0026*/ 	.short	(.L_7 - .L_6)
	.align		4
.L_6:
        /*0028*/ 	.word	index@(triton_poi_fused__to_copy_add_arange_clamp_mul_sub_26)
        /*002c*/ 	.word	0x00000000
.L_7:


//--------------------- .nv.info.triton_poi_fused__to_copy_add_arange_clamp_mul_sub_26 --------------------------
	.section	.nv.info.triton_poi_fused__to_copy_add_arange_clamp_mul_sub_26,"",@"SHT_CUDA_INFO"
	.sectionflags	@""
	.align	4


	//----- nvinfo : EIATTR_CUDA_API_VERSION
	.align		4
        /*0000*/ 	.byte	0x04, 0x37
        /*0002*/ 	.short	(.L_9 - .L_8)
.L_8:
        /*0004*/ 	.word	0x0000007c


	//----- nvinfo : EIATTR_KPARAM_INFO
	.align		4
.L_9:
        /*0008*/ 	.byte	0x04, 0x17
        /*000a*/ 	.short	(.L_11 - .L_10)
.L_10:
        /*000c*/ 	.word	0x00000000
        /*0010*/ 	.short	0x0001
        /*0012*/ 	.short	0x0008
        /*0014*/ 	.byte	0x00, 0xf0, 0x11, 0x00


	//----- nvinfo : EIATTR_KPARAM_INFO
	.align		4
.L_11:
        /*0018*/ 	.byte	0x04, 0x17
        /*001a*/ 	.short	(.L_13 - .L_12)
.L_12:
        /*001c*/ 	.word	0x00000000
        /*0020*/ 	.short	0x0000
        /*0022*/ 	.short	0x0000
        /*0024*/ 	.byte	0x00, 0xf4, 0x21, 0x00


	//----- nvinfo : EIATTR_SPARSE_MMA_MASK
	.align		4
.L_13:
        /*0028*/ 	.byte	0x03, 0x50
        /*002a*/ 	.short	0x0000


	//----- nvinfo : EIATTR_MAXREG_COUNT
	.align		4
        /*002c*/ 	.byte	0x03, 0x1b
        /*002e*/ 	.short	0x00ff


	//----- nvinfo : EIATTR_EXIT_INSTR_OFFSETS
	.align		4
        /*0030*/ 	.byte	0x04, 0x1c
        /*0032*/ 	.short	(.L_15 - .L_14)


	//   ....[0]....
.L_14:
        /*0034*/ 	.word	0x00000110


	//   ....[1]....
        /*0038*/ 	.word	0x00000140


	//----- nvinfo : EIATTR_REQNTID
	.align		4
.L_15:
        /*003c*/ 	.byte	0x04, 0x10
        /*003e*/ 	.short	(.L_17 - .L_16)
.L_16:
        /*0040*/ 	.word	0x00000020
        /*0044*/ 	.word	0x00000001
        /*0048*/ 	.word	0x00000001


	//----- nvinfo : EIATTR_CBANK_PARAM_SIZE
	.align		4
.L_17:
        /*004c*/ 	.byte	0x03, 0x19
        /*004e*/ 	.short	0x000c


	//----- nvinfo : EIATTR_PARAM_CBANK
	.align		4
        /*0050*/ 	.byte	0x04, 0x0a
        /*0052*/ 	.short	(.L_19 - .L_18)
	.align		4
.L_18:
        /*0054*/ 	.word	index@(.nv.constant0.triton_poi_fused__to_copy_add_arange_clamp_mul_sub_26)
        /*0058*/ 	.short	0x0210
        /*005a*/ 	.short	0x000c


	//----- nvinfo : EIATTR_SW_WAR
	.align		4
.L_19:
        /*005c*/ 	.byte	0x04, 0x36
        /*005e*/ 	.short	(.L_21 - .L_20)
.L_20:
        /*0060*/ 	.word	0x00000008
.L_21:


//--------------------- .nv.callgraph             --------------------------
	.section	.nv.callgraph,"",@"SHT_CUDA_CALLGRAPH"
	.align	4
	.sectionentsize	8
	.align		4
        /*0000*/ 	.word	0x00000000
	.align		4
        /*0004*/ 	.word	0xffffffff
	.align		4
        /*0008*/ 	.word	0x00000000
	.align		4
        /*000c*/ 	.word	0xfffffffe
	.align		4
        /*0010*/ 	.word	0x00000000
	.align		4
        /*0014*/ 	.word	0xfffffffd
	.align		4
        /*0018*/ 	.word	0x00000000
	.align		4
        /*001c*/ 	.word	0xfffffffc


//--------------------- .text.triton_poi_fused__to_copy_add_arange_clamp_mul_sub_26 --------------------------
	.section	.text.triton_poi_fused__to_copy_add_arange_clamp_mul_sub_26,"ax",@progbits
	.align	128
        .global         triton_poi_fused__to_copy_add_arange_clamp_mul_sub_26
        .type           triton_poi_fused__to_copy_add_arange_clamp_mul_sub_26,@function
        .size           triton_poi_fused__to_copy_add_arange_clamp_mul_sub_26,(.L_x_1 - triton_poi_fused__to_copy_add_arange_clamp_mul_sub_26)
        .other          triton_poi_fused__to_copy_add_arange_clamp_mul_sub_26,@"STO_CUDA_ENTRY STV_DEFAULT"
triton_poi_fused__to_copy_add_arange_clamp_mul_sub_26:
.text.triton_poi_fused__to_copy_add_arange_clamp_mul_sub_26:
[----:B------:R-:W0:Y:S02]  /*0000*/  LDC R1, c[0x0][0x28] ;  /* 0x00000a00ff017b82 */ /* 0x000e240000000800 */
[----:B------:R-:W1:Y:S01]  /*0010*/  S2R R6, SR_TID.X ;  /* 0x0000000000067919 */ /* 0x000e620000002100 */
[----:B------:R-:W-:Y:S01]  /*0020*/  IMAD.MOV.U32 R3, RZ, RZ, 0x3f000000 ;  /* 0x3f000000ff037424 */ /* 0x000fe200078e00ff */
[----:B------:R-:W2:Y:S01]  /*0030*/  S2R R5, SR_CTAID.X ;  /* 0x0000000000057919 */ /* 0x000ea20000002500 */
[C---:B-1----:R-:W-:Y:S02]  /*0040*/  LOP3.LUT R0, R6.reuse, 0xf, RZ, 0xc0, !PT ;  /* 0x0000000f06007812 */ /* 0x042fe400078ec0ff */
[----:B------:R-:W-:-:S03]  /*0050*/  LOP3.LUT P0, RZ, R6, 0x10, RZ, 0xc0, !PT ;  /* 0x0000001006ff7812 */ /* 0x000fc6000780c0ff */
[----:B--2---:R-:W-:-:S05]  /*0060*/  IMAD R5, R5, 0x10, R0 ;  /* 0x0000001005057824 */ /* 0x004fca00078e0200 */
[----:B------:R-:W-:Y:S02]  /*0070*/  I2FP.F32.S32 R0, R5 ;  /* 0x0000000500007245 */ /* 0x000fe40000201400 */
[----:B------:R-:W-:-:S03]  /*0080*/  ISETP.LT.AND P0, PT, R5, 0x10, !P0 ;  /* 0x000000100500780c */ /* 0x000fc60004701270 */
[----:B------:R-:W-:-:S04]  /*0090*/  FADD R0, R0, 0.5 ;  /* 0x3f00000000007421 */ /* 0x000fc80000000000 */
[----:B------:R-:W-:Y:S02]  /*00a0*/  FFMA R0, R0, R3, -0.5 ;  /* 0xbf00000000007423 */ /* 0x000fe40000000003 */
[----:B------:R-:W1:Y:S03]  /*00b0*/  LDC.64 R2, c[0x0][0x210] ;  /* 0x00008400ff027b82 */ /* 0x000e660000000a00 */
[----:B------:R-:W-:-:S04]  /*00c0*/  FMNMX R0, RZ, R0, !PT ;  /* 0x00000000ff007209 */ /* 0x000fc80007800000 */
[----:B------:R-:W2:Y:S02]  /*00d0*/  F2I.TRUNC.NTZ R4, R0 ;  /* 0x0000000000047305 */ /* 0x000ea4000020f100 */
[----:B--2---:R-:W-:Y:S01]  /*00e0*/  I2FP.F32.S32 R7, R4 ;  /* 0x0000000400077245 */ /* 0x004fe20000201400 */
[----:B-1----:R-:W-:-:S04]  /*00f0*/  IMAD.WIDE R2, R5, 0x4, R2 ;  /* 0x0000000405027825 */ /* 0x002fc800078e0202 */
[----:B------:R-:W-:Y:S01]  /*0100*/  FADD.SAT R7, R0, -R7 ;  /* 0x8000000700077221 */ /* 0x000fe20000002000 */
[----:B------:R-:W-:Y:S06]  /*0110*/  @!P0 EXIT ;  /* 0x000000000000894d */ /* 0x000fec0003800000 */
[----:B------:R-:W-:Y:S02]  /*0120*/  ULDC.64 UR4, c[0x0][0x208] ;  /* 0x0000820000047ab9 */ /* 0x000fe40000000a00 */
[----:B------:R-:W-:Y:S01]  /*0130*/  STG.E desc[UR4][R2.64], R7 ;  /* 0x0000000702007986 */ /* 0x000fe2000c101904 */
[----:B------:R-:W-:Y:S05]  /*0140*/  EXIT ;  /* 0x000000000000794d */ /* 0x000fea0003800000 */
.L_x_0:
[----:B------:R-:W-:-:S00]  /*0150*/  BRA `(.L_x_0) ;  /* 0xfffffffc00fc7947 */ /* 0x000fc0000383ffff */
[----:B------:R-:W-:-:S00]  /*0160*/  NOP ;  /* 0x0000000000007918 */ /* 0x000fc00000000000 */
        /* <DEDUP_REMOVED lines=9> */
.L_x_1:


//--------------------- .nv.constant0.triton_poi_fused__to_copy_add_arange_clamp_mul_sub_26 --------------------------
	.section	.nv.constant0.triton_poi_fused__to_copy_add_arange_clamp_mul_sub_26,"a",@progbits
	.sectionflags	@""
	.align	4
.nv.constant0.triton_poi_fused__to_copy_add_arange_clamp_mul_sub_26:
	.zero		540
